	.headerflags	@"EF_CUDA_TEXMODE_UNIFIED EF_CUDA_64BIT_ADDRESS EF_CUDA_ACCELERATORS EF_CUDA_SM90 EF_CUDA_VIRTUAL_SM(EF_CUDA_SM90)"
	.elftype	@"ET_EXEC"


//--------------------- .nv.info                  --------------------------
	.section	.nv.info,"",@"SHT_CUDA_INFO"
	.align	4


	//----- nvinfo : EIATTR_REGCOUNT
	.align		4
        /*0000*/ 	.byte	0x04, 0x2f
        /*0002*/ 	.short	(.L_4 - .L_3)
	.align		4
.L_3:
        /*0004*/ 	.word	index@(triton_poi_fused_scalar_tensor_where_5)
        /*0008*/ 	.word	0x00000018


	//----- nvinfo : EIATTR_MIN_STACK_SIZE
	.align		4
.L_4:
        /*000c*/ 	.byte	0x04, 0x12
        /*000e*/ 	.short	(.L_6 - .L_5)
	.align		4
.L_5:
        /*0010*/ 	.word	index@(triton_poi_fused_scalar_tensor_where_5)
        /*0014*/ 	.word	0x00000000


	//----- nvinfo : EIATTR_FRAME_SIZE
	.align		4
.L_6:
        /*0018*/ 	.byte	0x04, 0x11
        /*001a*/ 	.short	(.L_8 - .L_7)
	.align		4
.L_7:
        /*001c*/ 	.word	index@(triton_poi_fused_scalar_tensor_where_5)
        /*0020*/ 	.word	0x00000000


	//----- nvinfo : EIATTR_MIN_STACK_SIZE
	.align		4
.L_8:
        /*0024*/ 	.byte	0x04, 0x12
        /*0026*/ 	.short	(.L_10 - .L_9)
	.align		4
.L_9:
        /*0028*/ 	.word	index@(triton_poi_fused_scalar_tensor_where_5)
        /*002c*/ 	.word	0x00000000
.L_10:


//--------------------- .nv.info.triton_poi_fused_scalar_tensor_where_5 --------------------------
	.section	.nv.info.triton_poi_fused_scalar_tensor_where_5,"",@"SHT_CUDA_INFO"
	.sectionflags	@""
	.align	4


	//----- nvinfo : EIATTR_CUDA_API_VERSION
	.align		4
        /*0000*/ 	.byte	0x04, 0x37
        /*0002*/ 	.short	(.L_12 - .L_11)
.L_11:
        /*0004*/ 	.word	0x0000007c


	//----- nvinfo : EIATTR_KPARAM_INFO
	.align		4
.L_12:
        /*0008*/ 	.byte	0x04, 0x17
        /*000a*/ 	.short	(.L_14 - .L_13)
.L_13:
        /*000c*/ 	.word	0x00000000
        /*0010*/ 	.short	0x0005
        /*0012*/ 	.short	0x0020
        /*0014*/ 	.byte	0x00, 0xf4, 0x21, 0x00


	//----- nvinfo : EIATTR_KPARAM_INFO
	.align		4
.L_14:
        /*0018*/ 	.byte	0x04, 0x17
        /*001a*/ 	.short	(.L_16 - .L_15)
.L_15:
        /*001c*/ 	.word	0x00000000
        /*0020*/ 	.short	0x0004
        /*0022*/ 	.short	0x0018
        /*0024*/ 	.byte	0x00, 0xf0, 0x11, 0x00


	//----- nvinfo : EIATTR_KPARAM_INFO
	.align		4
.L_16:
        /*0028*/ 	.byte	0x04, 0x17
        /*002a*/ 	.short	(.L_18 - .L_17)
.L_17:
        /*002c*/ 	.word	0x00000000
        /*0030*/ 	.short	0x0003
        /*0032*/ 	.short	0x0014
        /*0034*/ 	.byte	0x00, 0xf0, 0x11, 0x00


	//----- nvinfo : EIATTR_KPARAM_INFO
	.align		4
.L_18:
        /*0038*/ 	.byte	0x04, 0x17
        /*003a*/ 	.short	(.L_20 - .L_19)
.L_19:
        /*003c*/ 	.word	0x00000000
        /*0040*/ 	.short	0x0002
        /*0042*/ 	.short	0x0010
        /*0044*/ 	.byte	0x00, 0xf0, 0x11, 0x00


	//----- nvinfo : EIATTR_KPARAM_INFO
	.align		4
.L_20:
        /*0048*/ 	.byte	0x04, 0x17
        /*004a*/ 	.short	(.L_22 - .L_21)
.L_21:
        /*004c*/ 	.word	0x00000000
        /*0050*/ 	.short	0x0001
        /*0052*/ 	.short	0x0008
        /*0054*/ 	.byte	0x00, 0xf4, 0x21, 0x00


	//----- nvinfo : EIATTR_KPARAM_INFO
	.align		4
.L_22:
        /*0058*/ 	.byte	0x04, 0x17
        /*005a*/ 	.short	(.L_24 - .L_23)
.L_23:
        /*005c*/ 	.word	0x00000000
        /*0060*/ 	.short	0x0000
        /*0062*/ 	.short	0x0000
        /*0064*/ 	.byte	0x00, 0xf4, 0x21, 0x00


	//----- nvinfo : EIATTR_SPARSE_MMA_MASK
	.align		4
.L_24:
        /*0068*/ 	.byte	0x03, 0x50
        /*006a*/ 	.short	0x0000


	//----- nvinfo : EIATTR_MAXREG_COUNT
	.align		4
        /*006c*/ 	.byte	0x03, 0x1b
        /*006e*/ 	.short	0x00ff


	//----- nvinfo : EIATTR_EXTERNS
	.align		4
        /*0070*/ 	.byte	0x04, 0x0f
        /*0072*/ 	.short	(.L_26 - .L_25)


	//   ....[0]....
	.align		4
.L_25:
        /*0074*/ 	.word	index@(__assertfail)


	//----- nvinfo : EIATTR_SYSCALL_OFFSETS
	.align		4
.L_26:
        /*0078*/ 	.byte	0x04, 0x46
        /*007a*/ 	.short	(.L_28 - .L_27)


	//   ....[0]....
.L_27:
        /*007c*/ 	.word	0x000003f0


	//----- nvinfo : EIATTR_EXIT_INSTR_OFFSETS
	.align		4
.L_28:
        /*0080*/ 	.byte	0x04, 0x1c
        /*0082*/ 	.short	(.L_30 - .L_29)


	//   ....[0]....
.L_29:
        /*0084*/ 	.word	0x000007d0


	//   ....[1]....
        /*0088*/ 	.word	0x00000840


	//----- nvinfo : EIATTR_REQNTID
	.align		4
.L_30:
        /*008c*/ 	.byte	0x04, 0x10
        /*008e*/ 	.short	(.L_32 - .L_31)
.L_31:
        /*0090*/ 	.word	0x00000040
        /*0094*/ 	.word	0x00000001
        /*0098*/ 	.word	0x00000001


	//----- nvinfo : EIATTR_CRS_STACK_SIZE
	.align		4
.L_32:
        /*009c*/ 	.byte	0x04, 0x1e
        /*009e*/ 	.short	(.L_34 - .L_33)
.L_33:
        /*00a0*/ 	.word	0x00000000


	//----- nvinfo : EIATTR_CBANK_PARAM_SIZE
	.align		4
.L_34:
        /*00a4*/ 	.byte	0x03, 0x19
        /*00a6*/ 	.short	0x0028


	//----- nvinfo : EIATTR_PARAM_CBANK
	.align		4
        /*00a8*/ 	.byte	0x04, 0x0a
        /*00aa*/ 	.short	(.L_36 - .L_35)
	.align		4
.L_35:
        /*00ac*/ 	.word	index@(.nv.constant0.triton_poi_fused_scalar_tensor_where_5)
        /*00b0*/ 	.short	0x0210
        /*00b2*/ 	.short	0x0028


	//----- nvinfo : EIATTR_SW_WAR
	.align		4
.L_36:
        /*00b4*/ 	.byte	0x04, 0x36
        /*00b6*/ 	.short	(.L_38 - .L_37)
.L_37:
        /*00b8*/ 	.word	0x00000008
.L_38:


//--------------------- .nv.callgraph             --------------------------
	.section	.nv.callgraph,"",@"SHT_CUDA_CALLGRAPH"
	.align	4
	.sectionentsize	8
	.align		4
        /*0000*/ 	.word	0x00000000
	.align		4
        /*0004*/ 	.word	0xffffffff
	.align		4
        /*0008*/ 	.word	index@(triton_poi_fused_scalar_tensor_where_5)
	.align		4
        /*000c*/ 	.word	index@(__assertfail)
	.align		4
        /*0010*/ 	.word	0x00000000
	.align		4
        /*0014*/ 	.word	0xfffffffe
	.align		4
        /*0018*/ 	.word	0x00000000
	.align		4
        /*001c*/ 	.word	0xfffffffd
	.align		4
        /*0020*/ 	.word	0x00000000
	.align		4
        /*0024*/ 	.word	0xfffffffc


//--------------------- .nv.constant4             --------------------------
	.section	.nv.constant4,"a",@progbits
	.align	8
	.align		8
.nv.constant4:
        /*0000*/ 	.dword	__assertfail
	.align		8
        /*0008*/ 	.dword	assertFunc_0
	.align		8
        /*0010*/ 	.dword	assertFile_0
	.align		8
        /*0018*/ 	.dword	assertMessage_0


//--------------------- .text.triton_poi_fused_scalar_tensor_where_5 --------------------------
	.section	.text.triton_poi_fused_scalar_tensor_where_5,"ax",@progbits
	.sectionflags	@"SHF_BARRIERS=1"
	.align	128
        .global         triton_poi_fused_scalar_tensor_where_5
        .type           triton_poi_fused_scalar_tensor_where_5,@function
        .size           triton_poi_fused_scalar_tensor_where_5,(.L_x_2 - triton_poi_fused_scalar_tensor_where_5)
        .other          triton_poi_fused_scalar_tensor_where_5,@"STO_CUDA_ENTRY STV_DEFAULT"
triton_poi_fused_scalar_tensor_where_5:
.text.triton_poi_fused_scalar_tensor_where_5:
[----:B------:R-:W0:Y:S02]  /*0000*/  LDC R1, c[0x0][0x28] ;  /* 0x00000a00ff017b82 */ /* 0x000e240000000800 */
[----:B------:R-:W1:Y:S01]  /*0010*/  LDC R0, c[0x0][0x220] ;  /* 0x00008800ff007b82 */ /* 0x000e620000000800 */
[----:B------:R-:W2:Y:S01]  /*0020*/  S2R R15, SR_CTAID.X ;  /* 0x00000000000f7919 */ /* 0x000ea20000002500 */
[----:B------:R-:W-:Y:S01]  /*0030*/  IMAD.MOV.U32 R16, RZ, RZ, RZ ;  /* 0x000000ffff107224 */ /* 0x000fe200078e00ff */
[----:B------:R-:W-:Y:S01]  /*0040*/  ULDC UR4, c[0x0][0x224] ;  /* 0x0000890000047ab9 */ /* 0x000fe20000000800 */
[----:B------:R-:W3:Y:S01]  /*0050*/  S2R R14, SR_TID.X ;  /* 0x00000000000e7919 */ /* 0x000ee20000002100 */
[----:B-1----:R-:W-:-:S04]  /*0060*/  IABS R9, R0 ;  /* 0x0000000000097213 */ /* 0x002fc80000000000 */
[----:B------:R-:W1:Y:S01]  /*0070*/  I2F.RP R4, R9 ;  /* 0x0000000900047306 */ /* 0x000e620000209400 */
[----:B--2---:R-:W-:-:S05]  /*0080*/  IMAD.SHL.U32 R15, R15, 0x80, RZ ;  /* 0x000000800f0f7824 */ /* 0x004fca00078e00ff */
[----:B---3--:R-:W-:-:S04]  /*0090*/  LOP3.LUT R2, R15, 0x3f, R14, 0xf8, !PT ;  /* 0x0000003f0f027812 */ /* 0x008fc800078ef80e */
[----:B------:R-:W-:Y:S01]  /*00a0*/  LOP3.LUT R3, R2, 0x40, RZ, 0xfc, !PT ;  /* 0x0000004002037812 */ /* 0x000fe200078efcff */
[----:B-1----:R-:W1:Y:S03]  /*00b0*/  MUFU.RCP R4, R4 ;  /* 0x0000000400047308 */ /* 0x002e660000001000 */
[----:B------:R-:W-:Y:S02]  /*00c0*/  IABS R7, R3 ;  /* 0x0000000300077213 */ /* 0x000fe40000000000 */
[----:B------:R-:W-:Y:S01]  /*00d0*/  ISETP.GE.AND P3, PT, R3, RZ, PT ;  /* 0x000000ff0300720c */ /* 0x000fe20003f66270 */
[----:B-1----:R-:W-:-:S06]  /*00e0*/  VIADD R17, R4, 0xffffffe ;  /* 0x0ffffffe04117836 */ /* 0x002fcc0000000000 */
[----:B------:R-:W1:Y:S02]  /*00f0*/  F2I.FTZ.U32.TRUNC.NTZ R17, R17 ;  /* 0x0000001100117305 */ /* 0x000e64000021f000 */
[----:B-1----:R-:W-:-:S04]  /*0100*/  IMAD.MOV R6, RZ, RZ, -R17 ;  /* 0x000000ffff067224 */ /* 0x002fc800078e0a11 */
[----:B------:R-:W-:Y:S01]  /*0110*/  IMAD R5, R6, R9, RZ ;  /* 0x0000000906057224 */ /* 0x000fe200078e02ff */
[----:B------:R-:W-:-:S03]  /*0120*/  IABS R6, R2 ;  /* 0x0000000200067213 */ /* 0x000fc60000000000 */
[----:B------:R-:W-:Y:S01]  /*0130*/  IMAD.HI.U32 R16, R17, R5, R16 ;  /* 0x0000000511107227 */ /* 0x000fe200078e0010 */
[----:B------:R-:W-:-:S05]  /*0140*/  LOP3.LUT R17, RZ, R0, RZ, 0x33, !PT ;  /* 0x00000000ff117212 */ /* 0x000fca00078e33ff */
[----:B------:R-:W-:-:S04]  /*0150*/  IMAD.HI.U32 R4, R16, R6, RZ ;  /* 0x0000000610047227 */ /* 0x000fc800078e00ff */
[----:B------:R-:W-:-:S04]  /*0160*/  IMAD.HI.U32 R5, R16, R7, RZ ;  /* 0x0000000710057227 */ /* 0x000fc800078e00ff */
[----:B------:R-:W-:Y:S02]  /*0170*/  IMAD.MOV R4, RZ, RZ, -R4 ;  /* 0x000000ffff047224 */ /* 0x000fe400078e0a04 */
[----:B------:R-:W-:Y:S02]  /*0180*/  IMAD.MOV R8, RZ, RZ, -R5 ;  /* 0x000000ffff087224 */ /* 0x000fe400078e0a05 */
[C---:B------:R-:W-:Y:S02]  /*0190*/  IMAD R4, R9.reuse, R4, R6 ;  /* 0x0000000409047224 */ /* 0x040fe400078e0206 */
[----:B------:R-:W-:-:S03]  /*01a0*/  IMAD R6, R9, R8, R7 ;  /* 0x0000000809067224 */ /* 0x000fc600078e0207 */
[C---:B------:R-:W-:Y:S02]  /*01b0*/  ISETP.GT.U32.AND P0, PT, R9.reuse, R4, PT ;  /* 0x000000040900720c */ /* 0x040fe40003f04070 */
[----:B------:R-:W-:-:S11]  /*01c0*/  ISETP.GT.U32.AND P1, PT, R9, R6, PT ;  /* 0x000000060900720c */ /* 0x000fd60003f24070 */
[--C-:B------:R-:W-:Y:S02]  /*01d0*/  @!P0 IMAD.IADD R4, R4, 0x1, -R9.reuse ;  /* 0x0000000104048824 */ /* 0x100fe400078e0a09 */
[----:B------:R-:W-:Y:S01]  /*01e0*/  @!P1 IMAD.IADD R6, R6, 0x1, -R9 ;  /* 0x0000000106069824 */ /* 0x000fe200078e0a09 */
[----:B------:R-:W-:Y:S02]  /*01f0*/  ISETP.GE.AND P1, PT, R2, RZ, PT ;  /* 0x000000ff0200720c */ /* 0x000fe40003f26270 */
[C---:B------:R-:W-:Y:S02]  /*0200*/  ISETP.GT.U32.AND P0, PT, R9.reuse, R4, PT ;  /* 0x000000040900720c */ /* 0x040fe40003f04070 */
[----:B------:R-:W-:-:S11]  /*0210*/  ISETP.GT.U32.AND P2, PT, R9, R6, PT ;  /* 0x000000060900720c */ /* 0x000fd60003f44070 */
[--C-:B------:R-:W-:Y:S02]  /*0220*/  @!P0 IMAD.IADD R4, R4, 0x1, -R9.reuse ;  /* 0x0000000104048824 */ /* 0x100fe400078e0a09 */
[----:B------:R-:W-:Y:S01]  /*0230*/  @!P2 IMAD.IADD R6, R6, 0x1, -R9 ;  /* 0x000000010606a824 */ /* 0x000fe200078e0a09 */
[----:B------:R-:W-:Y:S01]  /*0240*/  ISETP.NE.AND P2, PT, R0, RZ, PT ;  /* 0x000000ff0000720c */ /* 0x000fe20003f45270 */
[----:B------:R-:W-:Y:S02]  /*0250*/  @!P1 IMAD.MOV R4, RZ, RZ, -R4 ;  /* 0x000000ffff049224 */ /* 0x000fe400078e0a04 */
[----:B------:R-:W-:-:S03]  /*0260*/  @!P3 IMAD.MOV R6, RZ, RZ, -R6 ;  /* 0x000000ffff06b224 */ /* 0x000fc600078e0a06 */
[C---:B------:R-:W-:Y:S02]  /*0270*/  SEL R4, R17.reuse, R4, !P2 ;  /* 0x0000000411047207 */ /* 0x040fe40005000000 */
[----:B------:R-:W-:Y:S02]  /*0280*/  SEL R6, R17, R6, !P2 ;  /* 0x0000000611067207 */ /* 0x000fe40005000000 */
[----:B------:R-:W-:Y:S02]  /*0290*/  ISETP.GE.AND P0, PT, R4, UR4, PT ;  /* 0x0000000404007c0c */ /* 0x000fe4000bf06270 */
[----:B------:R-:W-:Y:S01]  /*02a0*/  ISETP.GE.AND P1, PT, R6, UR4, PT ;  /* 0x0000000406007c0c */ /* 0x000fe2000bf26270 */
[----:B------:R-:W-:Y:S02]  /*02b0*/  ULDC UR4, c[0x0][0x228] ;  /* 0x00008a0000047ab9 */ /* 0x000fe40000000800 */
[----:B------:R-:W-:Y:S02]  /*02c0*/  ISETP.LT.AND P0, PT, R2, UR4, P0 ;  /* 0x0000000402007c0c */ /* 0x000fe40008701270 */
[----:B------:R-:W-:-:S04]  /*02d0*/  ISETP.LT.AND P1, PT, R3, UR4, P1 ;  /* 0x0000000403007c0c */ /* 0x000fc80008f21270 */
[----:B------:R-:W-:-:S13]  /*02e0*/  PLOP3.LUT P0, PT, P0, P1, PT, 0xa8, 0x0 ;  /* 0x000000000000781c */ /* 0x000fda0000703570 */
[----:B------:R-:W-:Y:S05]  /*02f0*/  @!P0 BRA `(.L_x_0) ;  /* 0x0000000000408947 */ /* 0x000fea0003800000 */
[----:B------:R-:W-:Y:S01]  /*0300*/  MOV R2, 0x0 ;  /* 0x0000000000027802 */ /* 0x000fe20000000f00 */
[----:B------:R-:W-:Y:S01]  /*0310*/  ULDC.64 UR6, c[0x4][0x18] ;  /* 0x0100060000067ab9 */ /* 0x000fe20000000a00 */
[----:B------:R-:W-:Y:S01]  /*0320*/  ULDC.64 UR8, c[0x4][0x8] ;  /* 0x0100020000087ab9 */ /* 0x000fe20000000a00 */
[----:B------:R-:W-:-:S07]  /*0330*/  IMAD.U32 R4, RZ, RZ, UR6 ;  /* 0x00000006ff047e24 */ /* 0x000fce000f8e00ff */
[----:B------:R-:W-:Y:S01]  /*0340*/  LEPC R20, `(.L_x_0) ;  /* 0x00000000b014794e */ /* 0x000fe20000000000 */
[----:B------:R-:W-:Y:S01]  /*0350*/  IMAD.U32 R5, RZ, RZ, UR7 ;  /* 0x00000007ff057e24 */ /* 0x000fe2000f8e00ff */
[----:B------:R-:W1:Y:S01]  /*0360*/  LDC.64 R2, c[0x4][R2] ;  /* 0x0100000002027b82 */ /* 0x000e620000000a00 */
[----:B------:R-:W-:Y:S01]  /*0370*/  ULDC.64 UR6, c[0x4][0x10] ;  /* 0x0100040000067ab9 */ /* 0x000fe20000000a00 */
[----:B------:R-:W-:Y:S02]  /*0380*/  IMAD.U32 R10, RZ, RZ, UR8 ;  /* 0x00000008ff0a7e24 */ /* 0x000fe4000f8e00ff */
[----:B------:R-:W-:Y:S02]  /*0390*/  IMAD.U32 R6, RZ, RZ, UR6 ;  /* 0x00000006ff067e24 */ /* 0x000fe4000f8e00ff */
[----:B------:R-:W-:Y:S02]  /*03a0*/  IMAD.U32 R7, RZ, RZ, UR7 ;  /* 0x00000007ff077e24 */ /* 0x000fe4000f8e00ff */
[----:B------:R-:W-:-:S02]  /*03b0*/  IMAD.U32 R11, RZ, RZ, UR9 ;  /* 0x00000009ff0b7e24 */ /* 0x000fc4000f8e00ff */
[----:B------:R-:W-:Y:S02]  /*03c0*/  IMAD.MOV.U32 R8, RZ, RZ, 0x19 ;  /* 0x00000019ff087424 */ /* 0x000fe400078e00ff */
[----:B------:R-:W-:Y:S02]  /*03d0*/  IMAD.MOV.U32 R12, RZ, RZ, 0x1 ;  /* 0x00000001ff0c7424 */ /* 0x000fe400078e00ff */
[----:B------:R-:W-:-:S07]  /*03e0*/  IMAD.MOV.U32 R13, RZ, RZ, RZ ;  /* 0x000000ffff0d7224 */ /* 0x000fce00078e00ff */
[----:B01----:R-:W-:Y:S05]  /*03f0*/  CALL.ABS.NOINC R2 ;  /* 0x0000000002007343 */ /* 0x003fea0003c00000 */
.L_x_0:
[----:B------:R-:W-:Y:S01]  /*0400*/  IMAD.SHL.U32 R14, R14, 0x2, RZ ;  /* 0x000000020e0e7824 */ /* 0x000fe200078e00ff */
[----:B------:R-:W1:Y:S01]  /*0410*/  LDC.64 R10, c[0x0][0x208] ;  /* 0x00008200ff0a7b82 */ /* 0x000e620000000a00 */
[----:B------:R-:W-:Y:S07]  /*0420*/  WARPSYNC.ALL ;  /* 0x0000000000007948 */ /* 0x000fee0003800000 */
[----:B------:R-:W-:Y:S01]  /*0430*/  BAR.SYNC.DEFER_BLOCKING 0x0 ;  /* 0x0000000000007b1d */ /* 0x000fe20000010000 */
[----:B------:R-:W-:-:S04]  /*0440*/  LOP3.LUT R15, R15, 0x7e, R14, 0xf8, !PT ;  /* 0x0000007e0f0f7812 */ /* 0x000fc800078ef80e */
[----:B------:R-:W-:Y:S02]  /*0450*/  IABS R6, R15 ;  /* 0x0000000f00067213 */ /* 0x000fe40000000000 */
[----:B------:R-:W-:-:S03]  /*0460*/  LOP3.LUT R5, R15, 0x1, RZ, 0xfc, !PT ;  /* 0x000000010f057812 */ /* 0x000fc600078efcff */
[----:B------:R-:W-:Y:S01]  /*0470*/  IMAD.HI.U32 R4, R16, R6, RZ ;  /* 0x0000000610047227 */ /* 0x000fe200078e00ff */
[----:B------:R-:W-:-:S03]  /*0480*/  IABS R2, R5 ;  /* 0x0000000500027213 */ /* 0x000fc60000000000 */
[----:B------:R-:W-:Y:S02]  /*0490*/  IMAD.MOV R3, RZ, RZ, -R4 ;  /* 0x000000ffff037224 */ /* 0x000fe400078e0a04 */
[----:B------:R-:W-:-:S04]  /*04a0*/  IMAD.HI.U32 R16, R16, R2, RZ ;  /* 0x0000000210107227 */ /* 0x000fc800078e00ff */
[----:B------:R-:W-:Y:S02]  /*04b0*/  IMAD R6, R9, R3, R6 ;  /* 0x0000000309067224 */ /* 0x000fe400078e0206 */
[----:B------:R-:W-:-:S03]  /*04c0*/  IMAD.MOV R3, RZ, RZ, -R16 ;  /* 0x000000ffff037224 */ /* 0x000fc600078e0a10 */
[C---:B------:R-:W-:Y:S01]  /*04d0*/  ISETP.GT.U32.AND P1, PT, R9.reuse, R6, PT ;  /* 0x000000060900720c */ /* 0x040fe20003f24070 */
[----:B------:R-:W-:Y:S01]  /*04e0*/  IMAD R2, R9, R3, R2 ;  /* 0x0000000309027224 */ /* 0x000fe200078e0202 */
[----:B------:R-:W-:-:S04]  /*04f0*/  LOP3.LUT R3, R15, R0, RZ, 0x3c, !PT ;  /* 0x000000000f037212 */ /* 0x000fc800078e3cff */
[----:B------:R-:W-:Y:S02]  /*0500*/  ISETP.GT.U32.AND P3, PT, R9, R2, PT ;  /* 0x000000020900720c */ /* 0x000fe40003f64070 */
[----:B------:R-:W-:-:S05]  /*0510*/  ISETP.GE.AND P4, PT, R3, RZ, PT ;  /* 0x000000ff0300720c */ /* 0x000fca0003f86270 */
[----:B------:R-:W-:Y:S02]  /*0520*/  @!P1 IMAD.IADD R6, R6, 0x1, -R9 ;  /* 0x0000000106069824 */ /* 0x000fe400078e0a09 */
[----:B------:R-:W-:-:S03]  /*0530*/  @!P1 VIADD R4, R4, 0x1 ;  /* 0x0000000104049836 */ /* 0x000fc60000000000 */
[-C--:B------:R-:W-:Y:S01]  /*0540*/  ISETP.GE.U32.AND P0, PT, R6, R9.reuse, PT ;  /* 0x000000090600720c */ /* 0x080fe20003f06070 */
[----:B------:R-:W-:Y:S01]  /*0550*/  @!P3 IMAD.IADD R2, R2, 0x1, -R9 ;  /* 0x000000010202b824 */ /* 0x000fe200078e0a09 */
[----:B------:R-:W-:Y:S01]  /*0560*/  LOP3.LUT R6, R0, 0x1, R15, 0x1e, !PT ;  /* 0x0000000100067812 */ /* 0x000fe200078e1e0f */
[----:B------:R-:W-:Y:S01]  /*0570*/  @!P3 VIADD R16, R16, 0x1 ;  /* 0x000000011010b836 */ /* 0x000fe20000000000 */
[----:B------:R-:W-:Y:S02]  /*0580*/  ISETP.GE.AND P3, PT, R5, UR4, PT ;  /* 0x0000000405007c0c */ /* 0x000fe4000bf66270 */
[----:B------:R-:W-:Y:S02]  /*0590*/  ISETP.GE.U32.AND P5, PT, R2, R9, PT ;  /* 0x000000090200720c */ /* 0x000fe40003fa6070 */
[----:B------:R-:W2:Y:S01]  /*05a0*/  LDC.64 R2, c[0x0][0x210] ;  /* 0x00008400ff027b82 */ /* 0x000ea20000000a00 */
[----:B------:R-:W-:-:S04]  /*05b0*/  ISETP.GE.AND P1, PT, R6, RZ, PT ;  /* 0x000000ff0600720c */ /* 0x000fc80003f26270 */
[----:B------:R-:W-:Y:S01]  /*05c0*/  @P0 VIADD R4, R4, 0x1 ;  /* 0x0000000104040836 */ /* 0x000fe20000000000 */
[----:B------:R-:W-:-:S03]  /*05d0*/  ISETP.GE.AND P0, PT, R15, UR4, PT ;  /* 0x000000040f007c0c */ /* 0x000fc6000bf06270 */
[----:B------:R-:W-:Y:S01]  /*05e0*/  @!P4 IMAD.MOV R4, RZ, RZ, -R4 ;  /* 0x000000ffff04c224 */ /* 0x000fe200078e0a04 */
[----:B-1----:R-:W-:Y:S01]  /*05f0*/  @!P3 R2UR UR8, R10 ;  /* 0x000000000a08b2ca */ /* 0x002fe200000e0000 */
[----:B------:R-:W-:Y:S01]  /*0600*/  @P5 VIADD R16, R16, 0x1 ;  /* 0x0000000110105836 */ /* 0x000fe20000000000 */
[----:B------:R-:W-:Y:S02]  /*0610*/  @!P3 R2UR UR9, R11 ;  /* 0x000000000b09b2ca */ /* 0x000fe400000e0000 */
[----:B------:R-:W-:Y:S01]  /*0620*/  SEL R8, R17, R4, !P2 ;  /* 0x0000000411087207 */ /* 0x000fe20005000000 */
[----:B------:R-:W-:-:S04]  /*0630*/  @!P1 IMAD.MOV R16, RZ, RZ, -R16 ;  /* 0x000000ffff109224 */ /* 0x000fc800078e0a10 */
[----:B------:R-:W-:Y:S01]  /*0640*/  IMAD.MOV R4, RZ, RZ, -R8 ;  /* 0x000000ffff047224 */ /* 0x000fe200078e0a08 */
[----:B------:R-:W-:Y:S02]  /*0650*/  @!P0 R2UR UR6, R10 ;  /* 0x000000000a0682ca */ /* 0x000fe400000e0000 */
[----:B------:R-:W-:Y:S01]  /*0660*/  @!P0 R2UR UR7, R11 ;  /* 0x000000000b0782ca */ /* 0x000fe200000e0000 */
[----:B------:R-:W-:Y:S01]  /*0670*/  IMAD R13, R0, R4, R15 ;  /* 0x00000004000d7224 */ /* 0x000fe200078e020f */
[----:B------:R-:W-:-:S03]  /*0680*/  SEL R16, R17, R16, !P2 ;  /* 0x0000001011107207 */ /* 0x000fc60005000000 */
[----:B--2---:R-:W-:-:S04]  /*0690*/  IMAD.WIDE R6, R13, 0x8, R2 ;  /* 0x000000080d067825 */ /* 0x004fc800078e0202 */
[----:B------:R-:W-:-:S04]  /*06a0*/  IMAD.MOV R4, RZ, RZ, -R16 ;  /* 0x000000ffff047224 */ /* 0x000fc800078e0a10 */
[----:B------:R-:W2:Y:S01]  /*06b0*/  @!P0 LDG.E.EL.64 R6, desc[UR6][R6.64] ;  /* 0x0000000606068981 */ /* 0x000ea2000c2e1b00 */
[----:B------:R-:W-:Y:S02]  /*06c0*/  IMAD R9, R0, R4, R5 ;  /* 0x0000000400097224 */ /* 0x000fe400078e0205 */
[----:B------:R-:W1:Y:S02]  /*06d0*/  LDC.64 R4, c[0x0][0x218] ;  /* 0x00008600ff047b82 */ /* 0x000e640000000a00 */
[----:B------:R-:W-:-:S06]  /*06e0*/  IMAD.WIDE R2, R9, 0x8, R2 ;  /* 0x0000000809027825 */ /* 0x000fcc00078e0202 */
[----:B------:R-:W3:Y:S01]  /*06f0*/  @!P3 LDG.E.EL.64 R2, desc[UR8][R2.64] ;  /* 0x000000080202b981 */ /* 0x000ee2000c2e1b00 */
[----:B------:R-:W-:Y:S02]  /*0700*/  PLOP3.LUT P1, PT, PT, PT, PT, 0x8, 0x0 ;  /* 0x000000000000781c */ /* 0x000fe40003f2e170 */
[----:B------:R-:W-:Y:S02]  /*0710*/  @!P0 R2UR UR6, R10 ;  /* 0x000000000a0682ca */ /* 0x000fe400000e0000 */
[----:B------:R-:W-:Y:S01]  /*0720*/  @!P0 R2UR UR7, R11 ;  /* 0x000000000b0782ca */ /* 0x000fe200000e0000 */
[----:B-1----:R-:W-:Y:S01]  /*0730*/  IMAD.WIDE R4, R15, 0x2, R4 ;  /* 0x000000020f047825 */ /* 0x002fe200078e0204 */
[----:B--2---:R-:W-:-:S04]  /*0740*/  @!P0 ISETP.NE.U32.AND P2, PT, R6, RZ, PT ;  /* 0x000000ff0600820c */ /* 0x004fc80003f45070 */
[----:B------:R-:W-:Y:S02]  /*0750*/  @!P0 ISETP.NE.AND.EX P1, PT, R7, RZ, PT, P2 ;  /* 0x000000ff0700820c */ /* 0x000fe40003f25320 */
[----:B------:R-:W-:Y:S02]  /*0760*/  ISETP.GT.AND P2, PT, R13, R8, PT ;  /* 0x000000080d00720c */ /* 0x000fe40003f44270 */
[----:B------:R-:W-:Y:S02]  /*0770*/  SEL R0, RZ, 0xfc00, P1 ;  /* 0x0000fc00ff007807 */ /* 0x000fe40000800000 */
[----:B------:R-:W-:Y:S02]  /*0780*/  PLOP3.LUT P1, PT, PT, PT, PT, 0x8, 0x0 ;  /* 0x000000000000781c */ /* 0x000fe40003f2e170 */
[----:B------:R-:W-:Y:S02]  /*0790*/  SEL R7, R0, 0xfc00, !P2 ;  /* 0x0000fc0000077807 */ /* 0x000fe40005000000 */
[----:B---3--:R-:W-:-:S03]  /*07a0*/  @!P3 ISETP.NE.U32.AND P4, PT, R2, RZ, PT ;  /* 0x000000ff0200b20c */ /* 0x008fc60003f85070 */
[----:B------:R1:W-:Y:S01]  /*07b0*/  @!P0 STG.E.U16 desc[UR6][R4.64], R7 ;  /* 0x0000000704008986 */ /* 0x0003e2000c101506 */
[----:B------:R-:W-:Y:S01]  /*07c0*/  @!P3 ISETP.NE.AND.EX P1, PT, R3, RZ, PT, P4 ;  /* 0x000000ff0300b20c */ /* 0x000fe20003f25340 */
[----:B------:R-:W-:-:S12]  /*07d0*/  @P3 EXIT ;  /* 0x000000000000394d */ /* 0x000fd80003800000 */
[----:B------:R-:W-:Y:S02]  /*07e0*/  R2UR UR6, R10 ;  /* 0x000000000a0672ca */ /* 0x000fe400000e0000 */
[----:B------:R-:W-:Y:S02]  /*07f0*/  R2UR UR7, R11 ;  /* 0x000000000b0772ca */ /* 0x000fe400000e0000 */
[----:B------:R-:W-:Y:S02]  /*0800*/  ISETP.GT.AND P0, PT, R9, R16, PT ;  /* 0x000000100900720c */ /* 0x000fe40003f04270 */
[----:B------:R-:W-:-:S04]  /*0810*/  SEL R0, RZ, 0xfc00, P1 ;  /* 0x0000fc00ff007807 */ /* 0x000fc80000800000 */
[----:B------:R-:W-:-:S05]  /*0820*/  SEL R3, R0, 0xfc00, !P0 ;  /* 0x0000fc0000037807 */ /* 0x000fca0004000000 */
[----:B------:R-:W-:Y:S01]  /*0830*/  STG.E.U16 desc[UR6][R4.64+0x2], R3 ;  /* 0x0000020304007986 */ /* 0x000fe2000c101506 */
[----:B------:R-:W-:Y:S05]  /*0840*/  EXIT ;  /* 0x000000000000794d */ /* 0x000fea0003800000 */
.L_x_1:
[----:B------:R-:W-:-:S00]  /*0850*/  BRA `(.L_x_1) ;  /* 0xfffffffc00fc7947 */ /* 0x000fc0000383ffff */
[----:B------:R-:W-:-:S00]  /*0860*/  NOP ;  /* 0x0000000000007918 */ /* 0x000fc00000000000 */
        /* <DEDUP_REMOVED lines=9> */
.L_x_2:


//--------------------- .nv.global.init           --------------------------
	.section	.nv.global.init,"aw",@progbits
.nv.global.init:
	.type		assertFunc_0,@object
	.size		assertFunc_0,(assertMessage_0 - assertFunc_0)
assertFunc_0:
        /*0000*/ 	.byte	0x75, 0x6e, 0x6b, 0x6e, 0x6f, 0x77, 0x6e, 0x00
	.type		assertMessage_0,@object
	.size		assertMessage_0,(assertFile_0 - assertMessage_0)
assertMessage_0:
        /*0008*/ 	.byte	0x69, 0x6e, 0x64, 0x65, 0x78, 0x20, 0x6f, 0x75, 0x74, 0x20, 0x6f, 0x66, 0x20, 0x62, 0x6f, 0x75
        /*0018*/ 	.byte	0x6e, 0x64, 0x73, 0x3a, 0x20, 0x78, 0x30, 0x20, 0x3c, 0x20, 0x6b, 0x73, 0x31, 0x00
	.type		assertFile_0,@object
	.size		assertFile_0,(.L_1 - assertFile_0)
assertFile_0:
        /*0026*/ 	.byte	0x2f, 0x74, 0x6d, 0x70, 0x2f, 0x74, 0x6f, 0x72, 0x63, 0x68, 0x69, 0x6e, 0x64, 0x75, 0x63, 0x74
        /*0036*/ 	.byte	0x6f, 0x72, 0x5f, 0x72, 0x6f, 0x6f, 0x74, 0x2f, 0x62, 0x69, 0x2f, 0x63, 0x62, 0x69, 0x37, 0x33
        /*0046*/ 	.byte	0x71, 0x61, 0x66, 0x7a, 0x34, 0x67, 0x76, 0x6a, 0x37, 0x35, 0x37, 0x6b, 0x67, 0x6b, 0x73, 0x70
        /*0056*/ 	.byte	0x66, 0x66, 0x35, 0x6b, 0x77, 0x77, 0x64, 0x75, 0x61, 0x32, 0x70, 0x62, 0x37, 0x6d, 0x69, 0x6e
        /*0066*/ 	.byte	0x78, 0x67, 0x6f, 0x34, 0x6a, 0x6e, 0x69, 0x37, 0x72, 0x62, 0x64, 0x70, 0x72, 0x78, 0x32, 0x2e
        /*0076*/ 	.byte	0x70, 0x79, 0x00
.L_1:


//--------------------- .nv.constant0.triton_poi_fused_scalar_tensor_where_5 --------------------------
	.section	.nv.constant0.triton_poi_fused_scalar_tensor_where_5,"a",@progbits
	.sectionflags	@""
	.align	4
.nv.constant0.triton_poi_fused_scalar_tensor_where_5:
	.zero		568


//--------------------- SYMBOLS --------------------------

	.type		__assertfail,@function
